//
// Generated by NVIDIA NVVM Compiler
//
// Compiler Build ID: CL-36424714
// Cuda compilation tools, release 13.0, V13.0.88
// Based on NVVM 20.0.0
//

.version 9.0
.target sm_100
.address_size 64

	// .globl	_Z13matrizKernellPfS_S_iiii

.visible .entry _Z13matrizKernellPfS_S_iiii(
	.param .u64 .ptr .align 1 _Z13matrizKernellPfS_S_iiii_param_0,
	.param .u64 .ptr .align 1 _Z13matrizKernellPfS_S_iiii_param_1,
	.param .u64 .ptr .align 1 _Z13matrizKernellPfS_S_iiii_param_2,
	.param .u32 _Z13matrizKernellPfS_S_iiii_param_3,
	.param .u32 _Z13matrizKernellPfS_S_iiii_param_4,
	.param .u32 _Z13matrizKernellPfS_S_iiii_param_5,
	.param .u32 _Z13matrizKernellPfS_S_iiii_param_6
)
{
	.reg .pred 	%p<13>;
	.reg .b32 	%r<45>;
	.reg .b32 	%f<68>;
	.reg .b64 	%rd<53>;

	ld.param.u64 	%rd11, [_Z13matrizKernellPfS_S_iiii_param_0];
	ld.param.u64 	%rd12, [_Z13matrizKernellPfS_S_iiii_param_1];
	ld.param.u32 	%r21, [_Z13matrizKernellPfS_S_iiii_param_3];
	ld.param.u32 	%r19, [_Z13matrizKernellPfS_S_iiii_param_4];
	ld.param.u32 	%r20, [_Z13matrizKernellPfS_S_iiii_param_6];
	cvta.to.global.u64 	%rd1, %rd12;
	cvta.to.global.u64 	%rd2, %rd11;
	mov.u32 	%r22, %ctaid.y;
	mov.u32 	%r23, %ntid.y;
	mov.u32 	%r24, %tid.y;
	mad.lo.s32 	%r1, %r22, %r23, %r24;
	mov.u32 	%r25, %ctaid.x;
	mov.u32 	%r26, %ntid.x;
	mov.u32 	%r27, %tid.x;
	mad.lo.s32 	%r2, %r25, %r26, %r27;
	setp.ge.s32 	%p1, %r1, %r21;
	setp.ge.s32 	%p2, %r2, %r20;
	or.pred  	%p3, %p1, %p2;
	@%p3 bra 	$L__BB0_14;
	setp.lt.s32 	%p4, %r20, 1;
	mov.f32 	%f67, 0f00000000;
	@%p4 bra 	$L__BB0_13;
	mul.lo.s32 	%r3, %r19, %r1;
	and.b32  	%r4, %r20, 7;
	setp.lt.u32 	%p5, %r20, 8;
	mov.f32 	%f67, 0f00000000;
	mov.b32 	%r43, 0;
	@%p5 bra 	$L__BB0_5;
	and.b32  	%r29, %r20, 2147483640;
	neg.s32 	%r41, %r29;
	mul.wide.u32 	%rd13, %r20, 4;
	add.s64 	%rd3, %rd1, %rd13;
	mul.wide.u32 	%rd14, %r20, 8;
	add.s64 	%rd4, %rd1, %rd14;
	mul.wide.u32 	%rd15, %r20, 12;
	add.s64 	%rd5, %rd1, %rd15;
	mul.wide.u32 	%rd16, %r20, 16;
	add.s64 	%rd6, %rd1, %rd16;
	mul.wide.u32 	%rd17, %r20, 20;
	add.s64 	%rd7, %rd1, %rd17;
	mul.wide.u32 	%rd18, %r20, 24;
	add.s64 	%rd8, %rd1, %rd18;
	mul.wide.u32 	%rd19, %r20, 28;
	add.s64 	%rd9, %rd1, %rd19;
	mov.f32 	%f67, 0f00000000;
	mov.u32 	%r39, %r3;
	mov.u32 	%r40, %r2;
$L__BB0_4:
	.pragma "nounroll";
	and.b32  	%r43, %r20, 2147483640;
	mul.wide.s32 	%rd20, %r40, 4;
	add.s64 	%rd21, %rd3, %rd20;
	add.s64 	%rd22, %rd4, %rd20;
	add.s64 	%rd23, %rd5, %rd20;
	add.s64 	%rd24, %rd6, %rd20;
	add.s64 	%rd25, %rd7, %rd20;
	add.s64 	%rd26, %rd8, %rd20;
	add.s64 	%rd27, %rd9, %rd20;
	add.s64 	%rd28, %rd1, %rd20;
	mul.wide.s32 	%rd29, %r39, 4;
	add.s64 	%rd30, %rd2, %rd29;
	ld.global.f32 	%f17, [%rd30];
	ld.global.f32 	%f18, [%rd28];
	fma.rn.f32 	%f19, %f17, %f18, %f67;
	ld.global.f32 	%f20, [%rd30+4];
	ld.global.f32 	%f21, [%rd21];
	fma.rn.f32 	%f22, %f20, %f21, %f19;
	ld.global.f32 	%f23, [%rd30+8];
	ld.global.f32 	%f24, [%rd22];
	fma.rn.f32 	%f25, %f23, %f24, %f22;
	ld.global.f32 	%f26, [%rd30+12];
	ld.global.f32 	%f27, [%rd23];
	fma.rn.f32 	%f28, %f26, %f27, %f25;
	ld.global.f32 	%f29, [%rd30+16];
	ld.global.f32 	%f30, [%rd24];
	fma.rn.f32 	%f31, %f29, %f30, %f28;
	ld.global.f32 	%f32, [%rd30+20];
	ld.global.f32 	%f33, [%rd25];
	fma.rn.f32 	%f34, %f32, %f33, %f31;
	ld.global.f32 	%f35, [%rd30+24];
	ld.global.f32 	%f36, [%rd26];
	fma.rn.f32 	%f37, %f35, %f36, %f34;
	ld.global.f32 	%f38, [%rd30+28];
	ld.global.f32 	%f39, [%rd27];
	fma.rn.f32 	%f67, %f38, %f39, %f37;
	add.s32 	%r41, %r41, 8;
	shl.b32 	%r30, %r20, 3;
	add.s32 	%r40, %r40, %r30;
	add.s32 	%r39, %r39, 8;
	setp.ne.s32 	%p6, %r41, 0;
	@%p6 bra 	$L__BB0_4;
$L__BB0_5:
	setp.eq.s32 	%p7, %r4, 0;
	@%p7 bra 	$L__BB0_13;
	and.b32  	%r14, %r20, 3;
	setp.lt.u32 	%p8, %r4, 4;
	@%p8 bra 	$L__BB0_8;
	add.s32 	%r31, %r43, %r3;
	mul.wide.s32 	%rd31, %r31, 4;
	add.s64 	%rd32, %rd2, %rd31;
	ld.global.f32 	%f41, [%rd32];
	mad.lo.s32 	%r32, %r43, %r20, %r2;
	mul.wide.s32 	%rd33, %r32, 4;
	add.s64 	%rd34, %rd1, %rd33;
	ld.global.f32 	%f42, [%rd34];
	fma.rn.f32 	%f43, %f41, %f42, %f67;
	ld.global.f32 	%f44, [%rd32+4];
	mul.wide.u32 	%rd35, %r20, 4;
	add.s64 	%rd36, %rd34, %rd35;
	ld.global.f32 	%f45, [%rd36];
	fma.rn.f32 	%f46, %f44, %f45, %f43;
	ld.global.f32 	%f47, [%rd32+8];
	add.s64 	%rd37, %rd36, %rd35;
	ld.global.f32 	%f48, [%rd37];
	fma.rn.f32 	%f49, %f47, %f48, %f46;
	ld.global.f32 	%f50, [%rd32+12];
	add.s64 	%rd38, %rd37, %rd35;
	ld.global.f32 	%f51, [%rd38];
	fma.rn.f32 	%f67, %f50, %f51, %f49;
	add.s32 	%r43, %r43, 4;
$L__BB0_8:
	setp.eq.s32 	%p9, %r14, 0;
	@%p9 bra 	$L__BB0_13;
	setp.eq.s32 	%p10, %r14, 1;
	@%p10 bra 	$L__BB0_11;
	add.s32 	%r33, %r43, %r3;
	mul.wide.s32 	%rd39, %r33, 4;
	add.s64 	%rd40, %rd2, %rd39;
	ld.global.f32 	%f53, [%rd40];
	mad.lo.s32 	%r34, %r43, %r20, %r2;
	mul.wide.s32 	%rd41, %r34, 4;
	add.s64 	%rd42, %rd1, %rd41;
	ld.global.f32 	%f54, [%rd42];
	fma.rn.f32 	%f55, %f53, %f54, %f67;
	ld.global.f32 	%f56, [%rd40+4];
	mul.wide.u32 	%rd43, %r20, 4;
	add.s64 	%rd44, %rd42, %rd43;
	ld.global.f32 	%f57, [%rd44];
	fma.rn.f32 	%f67, %f56, %f57, %f55;
	add.s32 	%r43, %r43, 2;
$L__BB0_11:
	and.b32  	%r35, %r20, 1;
	setp.eq.b32 	%p11, %r35, 1;
	not.pred 	%p12, %p11;
	@%p12 bra 	$L__BB0_13;
	add.s32 	%r36, %r43, %r3;
	mul.wide.s32 	%rd45, %r36, 4;
	add.s64 	%rd46, %rd2, %rd45;
	ld.global.f32 	%f58, [%rd46];
	mad.lo.s32 	%r37, %r43, %r20, %r2;
	mul.wide.s32 	%rd47, %r37, 4;
	add.s64 	%rd48, %rd1, %rd47;
	ld.global.f32 	%f59, [%rd48];
	fma.rn.f32 	%f67, %f58, %f59, %f67;
$L__BB0_13:
	ld.param.u64 	%rd52, [_Z13matrizKernellPfS_S_iiii_param_2];
	mad.lo.s32 	%r38, %r20, %r1, %r2;
	cvta.to.global.u64 	%rd49, %rd52;
	mul.wide.s32 	%rd50, %r38, 4;
	add.s64 	%rd51, %rd49, %rd50;
	st.global.f32 	[%rd51], %f67;
$L__BB0_14:
	ret;

}


// ===== COMPILED SASS (sm_100) =====

	.target	sm_100

	.elftype	@"ET_EXEC"


//--------------------- .note.nv.tkinfo           --------------------------
	.section	.note.nv.tkinfo,"",@"SHT_NOTE"
	.sectionflags	@"SHF_NOTE_NV_TKINFO"
	.tkinfo
        /*0018*/ 	.word	0x00000002
        /*0030*/ 	.string	""
        /*0030*/ 	.string	"ptxas"
        /*0030*/ 	.string	"Cuda compilation tools, release 13.0, V13.0.88"
        /*0030*/ 	.string	"Build cuda_13.0.r13.0/compiler.36424714_0"
        /*0030*/ 	.string	"-arch sm_100 -m 64 "



//--------------------- .note.nv.cuinfo           --------------------------
	.section	.note.nv.cuinfo,"",@"SHT_NOTE"
	.sectionflags	@"SHF_NOTE_NV_CUINFO"
        /*0018*/ 	.short	0x0002
        /*001a*/ 	.short	0x0064
        /*001c*/ 	.short	0x0082
	.zero		2


//--------------------- .nv.info                  --------------------------
	.section	.nv.info,"",@"SHT_CUDA_INFO"
	.align	4


	//----- nvinfo : EIATTR_REGCOUNT
	.align		4
        /*0000*/ 	.byte	0x04, 0x2f
        /*0002*/ 	.short	(.L_1 - .L_0)
	.align		4
.L_0:
        /*0004*/ 	.word	index@(_Z13matrizKernellPfS_S_iiii)
        /*0008*/ 	.word	0x00000020


	//----- nvinfo : EIATTR_FRAME_SIZE
	.align		4
.L_1:
        /*000c*/ 	.byte	0x04, 0x11
        /*000e*/ 	.short	(.L_3 - .L_2)
	.align		4
.L_2:
        /*0010*/ 	.word	index@(_Z13matrizKernellPfS_S_iiii)
        /*0014*/ 	.word	0x00000000


	//----- nvinfo : EIATTR_MIN_STACK_SIZE
	.align		4
.L_3:
        /*0018*/ 	.byte	0x04, 0x12
        /*001a*/ 	.short	(.L_5 - .L_4)
	.align		4
.L_4:
        /*001c*/ 	.word	index@(_Z13matrizKernellPfS_S_iiii)
        /*0020*/ 	.word	0x00000000
.L_5:


//--------------------- .nv.compat                --------------------------
	.section	.nv.compat,"",@"SHT_CUDA_COMPAT_INFO"
	.align	4
        /*0000*/ 	.byte	0x02, 0x09, 0x00, 0x00, 0x02, 0x02, 0x01, 0x00, 0x02, 0x05, 0x05, 0x00, 0x03, 0x07, 0x01, 0x01
        /*0010*/ 	.byte	0x02, 0x03, 0x00, 0x00, 0x02, 0x06, 0x01, 0x00, 0x04, 0x0b, 0x08, 0x00, 0x09, 0x00, 0x00, 0x00
        /*0020*/ 	.byte	0x00, 0x00, 0x00, 0x00


//--------------------- .nv.info._Z13matrizKernellPfS_S_iiii --------------------------
	.section	.nv.info._Z13matrizKernellPfS_S_iiii,"",@"SHT_CUDA_INFO"
	.sectionflags	@""
	.align	4


	//----- nvinfo : EIATTR_CUDA_API_VERSION
	.align		4
        /*0000*/ 	.byte	0x04, 0x37
        /*0002*/ 	.short	(.L_7 - .L_6)
.L_6:
        /*0004*/ 	.word	0x00000082


	//----- nvinfo : EIATTR_KPARAM_INFO
	.align		4
.L_7:
        /*0008*/ 	.byte	0x04, 0x17
        /*000a*/ 	.short	(.L_9 - .L_8)
.L_8:
        /*000c*/ 	.word	0x00000000
        /*0010*/ 	.short	0x0006
        /*0012*/ 	.short	0x0024
        /*0014*/ 	.byte	0x00, 0xf0, 0x11, 0x00


	//----- nvinfo : EIATTR_KPARAM_INFO
	.align		4
.L_9:
        /*0018*/ 	.byte	0x04, 0x17
        /*001a*/ 	.short	(.L_11 - .L_10)
.L_10:
        /*001c*/ 	.word	0x00000000
        /*0020*/ 	.short	0x0005
        /*0022*/ 	.short	0x0020
        /*0024*/ 	.byte	0x00, 0xf0, 0x11, 0x00


	//----- nvinfo : EIATTR_KPARAM_INFO
	.align		4
.L_11:
        /*0028*/ 	.byte	0x04, 0x17
        /*002a*/ 	.short	(.L_13 - .L_12)
.L_12:
        /*002c*/ 	.word	0x00000000
        /*0030*/ 	.short	0x0004
        /*0032*/ 	.short	0x001c
        /*0034*/ 	.byte	0x00, 0xf0, 0x11, 0x00


	//----- nvinfo : EIATTR_KPARAM_INFO
	.align		4
.L_13:
        /*0038*/ 	.byte	0x04, 0x17
        /*003a*/ 	.short	(.L_15 - .L_14)
.L_14:
        /*003c*/ 	.word	0x00000000
        /*0040*/ 	.short	0x0003
        /*0042*/ 	.short	0x0018
        /*0044*/ 	.byte	0x00, 0xf0, 0x11, 0x00


	//----- nvinfo : EIATTR_KPARAM_INFO
	.align		4
.L_15:
        /*0048*/ 	.byte	0x04, 0x17
        /*004a*/ 	.short	(.L_17 - .L_16)
.L_16:
        /*004c*/ 	.word	0x00000000
        /*0050*/ 	.short	0x0002
        /*0052*/ 	.short	0x0010
        /*0054*/ 	.byte	0x00, 0xf5, 0x21, 0x00


	//----- nvinfo : EIATTR_KPARAM_INFO
	.align		4
.L_17:
        /*0058*/ 	.byte	0x04, 0x17
        /*005a*/ 	.short	(.L_19 - .L_18)
.L_18:
        /*005c*/ 	.word	0x00000000
        /*0060*/ 	.short	0x0001
        /*0062*/ 	.short	0x0008
        /*0064*/ 	.byte	0x00, 0xf5, 0x21, 0x00


	//----- nvinfo : EIATTR_KPARAM_INFO
	.align		4
.L_19:
        /*0068*/ 	.byte	0x04, 0x17
        /*006a*/ 	.short	(.L_21 - .L_20)
.L_20:
        /*006c*/ 	.word	0x00000000
        /*0070*/ 	.short	0x0000
        /*0072*/ 	.short	0x0000
        /*0074*/ 	.byte	0x00, 0xf5, 0x21, 0x00


	//----- nvinfo : EIATTR_SPARSE_MMA_MASK
	.align		4
.L_21:
        /*0078*/ 	.byte	0x03, 0x50
        /*007a*/ 	.short	0x0000


	//----- nvinfo : EIATTR_MAXREG_COUNT
	.align		4
        /*007c*/ 	.byte	0x03, 0x1b
        /*007e*/ 	.short	0x00ff


	//----- nvinfo : EIATTR_MERCURY_ISA_VERSION
	.align		4
        /*0080*/ 	.byte	0x03, 0x5f
        /*0082*/ 	.short	0x0101


	//----- nvinfo : EIATTR_VRC_CTA_INIT_COUNT
	.align		4
        /*0084*/ 	.byte	0x02, 0x4a
	.zero		1
	.zero		1


	//----- nvinfo : EIATTR_EXIT_INSTR_OFFSETS
	.align		4
        /*0088*/ 	.byte	0x04, 0x1c
        /*008a*/ 	.short	(.L_23 - .L_22)


	//   ....[0]....
.L_22:
        /*008c*/ 	.word	0x000000d0


	//   ....[1]....
        /*0090*/ 	.word	0x00000a20


	//----- nvinfo : EIATTR_CBANK_PARAM_SIZE
	.align		4
.L_23:
        /*0094*/ 	.byte	0x03, 0x19
        /*0096*/ 	.short	0x0028


	//----- nvinfo : EIATTR_PARAM_CBANK
	.align		4
        /*0098*/ 	.byte	0x04, 0x0a
        /*009a*/ 	.short	(.L_25 - .L_24)
	.align		4
.L_24:
        /*009c*/ 	.word	index@(.nv.constant0._Z13matrizKernellPfS_S_iiii)
        /*00a0*/ 	.short	0x0380
        /*00a2*/ 	.short	0x0028


	//----- nvinfo : EIATTR_SW_WAR
	.align		4
.L_25:
        /*00a4*/ 	.byte	0x04, 0x36
        /*00a6*/ 	.short	(.L_27 - .L_26)
.L_26:
        /*00a8*/ 	.word	0x00000008
.L_27:


//--------------------- .nv.callgraph             --------------------------
	.section	.nv.callgraph,"",@"SHT_CUDA_CALLGRAPH"
	.align	4
	.sectionentsize	8
	.align		4
        /*0000*/ 	.word	0x00000000
	.align		4
        /*0004*/ 	.word	0xffffffff
	.align		4
        /*0008*/ 	.word	0x00000000
	.align		4
        /*000c*/ 	.word	0xfffffffe
	.align		4
        /*0010*/ 	.word	0x00000000
	.align		4
        /*0014*/ 	.word	0xfffffffd
	.align		4
        /*0018*/ 	.word	0x00000000
	.align		4
        /*001c*/ 	.word	0xfffffffc


//--------------------- .text._Z13matrizKernellPfS_S_iiii --------------------------
	.section	.text._Z13matrizKernellPfS_S_iiii,"ax",@progbits
	.align	128
        .global         _Z13matrizKernellPfS_S_iiii
        .type           _Z13matrizKernellPfS_S_iiii,@function
        .size           _Z13matrizKernellPfS_S_iiii,(.L_x_5 - _Z13matrizKernellPfS_S_iiii)
        .other          _Z13matrizKernellPfS_S_iiii,@"STO_CUDA_ENTRY STV_DEFAULT"
_Z13matrizKernellPfS_S_iiii:
.text._Z13matrizKernellPfS_S_iiii:
[----:B------:R-:W-:Y:S01]  /*0000*/  LDC R1, c[0x0][0x37c] ;  /* 0x0000df00ff017b82 */ /* 0x000fe20000000800 */
[----:B------:R-:W0:Y:S07]  /*0010*/  S2R R3, SR_TID.X ;  /* 0x0000000000037919 */ /* 0x000e2e0000002100 */
[----:B------:R-:W1:Y:S01]  /*0020*/  LDC R15, c[0x0][0x364] ;  /* 0x0000d900ff0f7b82 */ /* 0x000e620000000800 */
[----:B------:R-:W2:Y:S01]  /*0030*/  LDCU UR16, c[0x0][0x3a4] ;  /* 0x00007480ff1077ac */ /* 0x000ea20008000800 */
[----:B------:R-:W1:Y:S01]  /*0040*/  S2R R2, SR_TID.Y ;  /* 0x0000000000027919 */ /* 0x000e620000002200 */
[----:B------:R-:W3:Y:S05]  /*0050*/  LDCU UR6, c[0x0][0x398] ;  /* 0x00007300ff0677ac */ /* 0x000eea0008000800 */
[----:B------:R-:W0:Y:S08]  /*0060*/  S2UR UR5, SR_CTAID.X ;  /* 0x00000000000579c3 */ /* 0x000e300000002500 */
[----:B------:R-:W0:Y:S08]  /*0070*/  LDC R0, c[0x0][0x360] ;  /* 0x0000d800ff007b82 */ /* 0x000e300000000800 */
[----:B------:R-:W1:Y:S01]  /*0080*/  S2UR UR4, SR_CTAID.Y ;  /* 0x00000000000479c3 */ /* 0x000e620000002600 */
[----:B0-----:R-:W-:-:S05]  /*0090*/  IMAD R0, R0, UR5, R3 ;  /* 0x0000000500007c24 */ /* 0x001fca000f8e0203 */
[----:B--2---:R-:W-:Y:S01]  /*00a0*/  ISETP.GE.AND P0, PT, R0, UR16, PT ;  /* 0x0000001000007c0c */ /* 0x004fe2000bf06270 */
[----:B-1----:R-:W-:-:S05]  /*00b0*/  IMAD R15, R15, UR4, R2 ;  /* 0x000000040f0f7c24 */ /* 0x002fca000f8e0202 */
[----:B---3--:R-:W-:-:S13]  /*00c0*/  ISETP.GE.OR P0, PT, R15, UR6, P0 ;  /* 0x000000060f007c0c */ /* 0x008fda0008706670 */
[----:B------:R-:W-:Y:S05]  /*00d0*/  @P0 EXIT ;  /* 0x000000000000094d */ /* 0x000fea0003800000 */
[----:B------:R-:W-:Y:S01]  /*00e0*/  UISETP.GE.AND UP0, UPT, UR16, 0x1, UPT ;  /* 0x000000011000788c */ /* 0x000fe2000bf06270 */
[----:B------:R-:W-:Y:S01]  /*00f0*/  HFMA2 R18, -RZ, RZ, 0, 0 ;  /* 0x00000000ff127431 */ /* 0x000fe200000001ff */
[----:B------:R-:W0:Y:S07]  /*0100*/  LDCU.64 UR14, c[0x0][0x358] ;  /* 0x00006b00ff0e77ac */ /* 0x000e2e0008000a00 */
[----:B------:R-:W-:Y:S05]  /*0110*/  BRA.U !UP0, `(.L_x_0) ;  /* 0x0000000908307547 */ /* 0x000fea000b800000 */
[----:B------:R-:W1:Y:S01]  /*0120*/  LDCU UR4, c[0x0][0x39c] ;  /* 0x00007380ff0477ac */ /* 0x000e620008000800 */
[----:B------:R-:W-:Y:S01]  /*0130*/  MOV R18, RZ ;  /* 0x000000ff00127202 */ /* 0x000fe20000000f00 */
[----:B------:R-:W-:Y:S01]  /*0140*/  UISETP.GE.U32.AND UP0, UPT, UR16, 0x8, UPT ;  /* 0x000000081000788c */ /* 0x000fe2000bf06070 */
[----:B-1----:R-:W-:Y:S01]  /*0150*/  IMAD R16, R15, UR4, RZ ;  /* 0x000000040f107c24 */ /* 0x002fe2000f8e02ff */
[----:B------:R-:W-:-:S07]  /*0160*/  UMOV UR4, URZ ;  /* 0x000000ff00047c82 */ /* 0x000fce0008000000 */
[----:B------:R-:W-:Y:S05]  /*0170*/  BRA.U !UP0, `(.L_x_1) ;  /* 0x0000000508007547 */ /* 0x000fea000b800000 */
[----:B------:R-:W1:Y:S01]  /*0180*/  LDCU.64 UR18, c[0x0][0x388] ;  /* 0x00007100ff1277ac */ /* 0x000e620008000a00 */
[----:B------:R-:W-:Y:S02]  /*0190*/  MOV R18, RZ ;  /* 0x000000ff00127202 */ /* 0x000fe40000000f00 */
[----:B------:R-:W-:Y:S01]  /*01a0*/  MOV R14, R16 ;  /* 0x00000010000e7202 */ /* 0x000fe20000000f00 */
[----:B------:R-:W-:Y:S01]  /*01b0*/  ULOP3.LUT UR4, UR16, 0x7ffffff8, URZ, 0xc0, !UPT ;  /* 0x7ffffff810047892 */ /* 0x000fe2000f8ec0ff */
[----:B------:R-:W-:-:S03]  /*01c0*/  MOV R17, R0 ;  /* 0x0000000000117202 */ /* 0x000fc60000000f00 */
[----:B------:R-:W-:Y:S02]  /*01d0*/  UIADD3 UR4, UPT, UPT, -UR4, URZ, URZ ;  /* 0x000000ff04047290 */ /* 0x000fe4000fffe1ff */
[----:B-1----:R-:W-:Y:S02]  /*01e0*/  UIMAD.WIDE.U32 UR6, UR16, 0x10, UR18 ;  /* 0x00000010100678a5 */ /* 0x002fe4000f8e0012 */
[----:B------:R-:W-:Y:S02]  /*01f0*/  UIMAD.WIDE.U32 UR8, UR16, 0x14, UR18 ;  /* 0x00000014100878a5 */ /* 0x000fe4000f8e0012 */
[----:B------:R-:W-:Y:S02]  /*0200*/  UIMAD.WIDE.U32 UR10, UR16, 0x18, UR18 ;  /* 0x00000018100a78a5 */ /* 0x000fe4000f8e0012 */
[----:B------:R-:W-:-:S12]  /*0210*/  UIMAD.WIDE.U32 UR12, UR16, 0x1c, UR18 ;  /* 0x0000001c100c78a5 */ /* 0x000fd8000f8e0012 */
.L_x_2:
[----:B------:R-:W1:Y:S01]  /*0220*/  LDC.64 R2, c[0x0][0x380] ;  /* 0x0000e000ff027b82 */ /* 0x000e620000000a00 */
[----:B------:R-:W-:Y:S01]  /*0230*/  HFMA2 R4, -RZ, RZ, 0, 2.384185791015625e-07 ;  /* 0x00000004ff047431 */ /* 0x000fe200000001ff */
[----:B------:R-:W-:Y:S02]  /*0240*/  UIMAD.WIDE.U32 UR24, UR16, 0x4, UR18 ;  /* 0x00000004101878a5 */ /* 0x000fe4000f8e0012 */
[----:B------:R-:W-:Y:S02]  /*0250*/  UIMAD.WIDE.U32 UR22, UR16, 0x8, UR18 ;  /* 0x00000008101678a5 */ /* 0x000fe4000f8e0012 */
[----:B------:R-:W-:Y:S02]  /*0260*/  UIMAD.WIDE.U32 UR20, UR16, 0xc, UR18 ;  /* 0x0000000c101478a5 */ /* 0x000fe4000f8e0012 */
[----:B------:R-:W-:Y:S02]  /*0270*/  MOV R6, UR24 ;  /* 0x0000001800067c02 */ /* 0x000fe40008000f00 */
[----:B------:R-:W-:Y:S01]  /*0280*/  MOV R7, UR25 ;  /* 0x0000001900077c02 */ /* 0x000fe20008000f00 */
[----:B------:R-:W-:Y:S01]  /*0290*/  IMAD.WIDE R4, R17, R4, UR18 ;  /* 0x0000001211047e25 */ /* 0x000fe2000f8e0204 */
[----:B------:R-:W-:-:S02]  /*02a0*/  MOV R8, UR22 ;  /* 0x0000001600087c02 */ /* 0x000fc40008000f00 */
[----:B------:R-:W-:Y:S01]  /*02b0*/  MOV R9, UR23 ;  /* 0x0000001700097c02 */ /* 0x000fe20008000f00 */
[C---:B------:R-:W-:Y:S01]  /*02c0*/  IMAD.WIDE R6, R17.reuse, 0x4, R6 ;  /* 0x0000000411067825 */ /* 0x040fe200078e0206 */
[----:B0-----:R0:W2:Y:S01]  /*02d0*/  LDG.E R19, desc[UR14][R4.64] ;  /* 0x0000000e04137981 */ /* 0x0010a2000c1e1900 */
[----:B------:R-:W-:Y:S02]  /*02e0*/  MOV R10, UR20 ;  /* 0x00000014000a7c02 */ /* 0x000fe40008000f00 */
[----:B-1----:R-:W-:Y:S01]  /*02f0*/  IMAD.WIDE R2, R14, 0x4, R2 ;  /* 0x000000040e027825 */ /* 0x002fe200078e0202 */
[----:B------:R-:W-:Y:S01]  /*0300*/  MOV R11, UR21 ;  /* 0x00000015000b7c02 */ /* 0x000fe20008000f00 */
[----:B------:R1:W3:Y:S04]  /*0310*/  LDG.E R20, desc[UR14][R6.64] ;  /* 0x0000000e06147981 */ /* 0x0002e8000c1e1900 */
[----:B------:R-:W2:Y:S01]  /*0320*/  LDG.E R21, desc[UR14][R2.64] ;  /* 0x0000000e02157981 */ /* 0x000ea2000c1e1900 */
[----:B------:R-:W-:-:S04]  /*0330*/  IMAD.WIDE R8, R17, 0x4, R8 ;  /* 0x0000000411087825 */ /* 0x000fc800078e0208 */
[----:B------:R-:W-:Y:S01]  /*0340*/  HFMA2 R26, -RZ, RZ, 0, 2.384185791015625e-07 ;  /* 0x00000004ff1a7431 */ /* 0x000fe200000001ff */
[----:B------:R-:W-:Y:S01]  /*0350*/  MOV R12, 0x4 ;  /* 0x00000004000c7802 */ /* 0x000fe20000000f00 */
[----:B------:R-:W3:Y:S01]  /*0360*/  LDG.E R23, desc[UR14][R2.64+0x4] ;  /* 0x0000040e02177981 */ /* 0x000ee2000c1e1900 */
[----:B------:R-:W-:-:S03]  /*0370*/  IMAD.WIDE R10, R17, 0x4, R10 ;  /* 0x00000004110a7825 */ /* 0x000fc600078e020a */
[----:B------:R4:W5:Y:S01]  /*0380*/  LDG.E R25, desc[UR14][R8.64] ;  /* 0x0000000e08197981 */ /* 0x000962000c1e1900 */
[----:B0-----:R-:W-:-:S03]  /*0390*/  IMAD.WIDE R4, R17, R12, UR6 ;  /* 0x0000000611047e25 */ /* 0x001fc6000f8e020c */
[----:B------:R-:W5:Y:S01]  /*03a0*/  LDG.E R22, desc[UR14][R2.64+0x8] ;  /* 0x0000080e02167981 */ /* 0x000f62000c1e1900 */
[----:B-1----:R-:W-:-:S03]  /*03b0*/  IMAD.WIDE R6, R17, R26, UR8 ;  /* 0x0000000811067e25 */ /* 0x002fc6000f8e021a */
[----:B------:R-:W5:Y:S04]  /*03c0*/  LDG.E R11, desc[UR14][R10.64] ;  /* 0x0000000e0a0b7981 */ /* 0x000f68000c1e1900 */
[----:B------:R-:W5:Y:S01]  /*03d0*/  LDG.E R24, desc[UR14][R2.64+0xc] ;  /* 0x00000c0e02187981 */ /* 0x000f62000c1e1900 */
[----:B------:R-:W-:Y:S01]  /*03e0*/  MOV R28, 0x4 ;  /* 0x00000004001c7802 */ /* 0x000fe20000000f00 */
[C---:B----4-:R-:W-:Y:S02]  /*03f0*/  IMAD.WIDE R8, R17.reuse, R12, UR10 ;  /* 0x0000000a11087e25 */ /* 0x050fe4000f8e020c */
[----:B------:R0:W4:Y:S04]  /*0400*/  LDG.E R5, desc[UR14][R4.64] ;  /* 0x0000000e04057981 */ /* 0x000128000c1e1900 */
[----:B------:R-:W4:Y:S01]  /*0410*/  LDG.E R26, desc[UR14][R2.64+0x10] ;  /* 0x0000100e021a7981 */ /* 0x000f22000c1e1900 */
[----:B------:R-:W-:-:S03]  /*0420*/  IMAD.WIDE R12, R17, R28, UR12 ;  /* 0x0000000c110c7e25 */ /* 0x000fc6000f8e021c */
[----:B------:R-:W4:Y:S04]  /*0430*/  LDG.E R6, desc[UR14][R6.64] ;  /* 0x0000000e06067981 */ /* 0x000f28000c1e1900 */
[----:B------:R-:W4:Y:S04]  /*0440*/  LDG.E R27, desc[UR14][R2.64+0x14] ;  /* 0x0000140e021b7981 */ /* 0x000f28000c1e1900 */
[----:B------:R-:W4:Y:S04]  /*0450*/  LDG.E R8, desc[UR14][R8.64] ;  /* 0x0000000e08087981 */ /* 0x000f28000c1e1900 */
[----:B------:R-:W4:Y:S04]  /*0460*/  LDG.E R29, desc[UR14][R2.64+0x18] ;  /* 0x0000180e021d7981 */ /* 0x000f28000c1e1900 */
[----:B------:R-:W4:Y:S04]  /*0470*/  LDG.E R12, desc[UR14][R12.64] ;  /* 0x0000000e0c0c7981 */ /* 0x000f28000c1e1900 */
[----:B------:R-:W4:Y:S01]  /*0480*/  LDG.E R10, desc[UR14][R2.64+0x1c] ;  /* 0x00001c0e020a7981 */ /* 0x000f22000c1e1900 */
[----:B------:R-:W-:-:S04]  /*0490*/  UIADD3 UR4, UPT, UPT, UR4, 0x8, URZ ;  /* 0x0000000804047890 */ /* 0x000fc8000fffe0ff */
[----:B------:R-:W-:Y:S01]  /*04a0*/  UISETP.NE.AND UP0, UPT, UR4, URZ, UPT ;  /* 0x000000ff0400728c */ /* 0x000fe2000bf05270 */
[----:B0-----:R-:W-:Y:S02]  /*04b0*/  MOV R4, UR16 ;  /* 0x0000001000047c02 */ /* 0x001fe40008000f00 */
[----:B------:R-:W-:Y:S02]  /*04c0*/  IADD3 R14, PT, PT, R14, 0x8, RZ ;  /* 0x000000080e0e7810 */ /* 0x000fe40007ffe0ff */
[----:B------:R-:W-:Y:S01]  /*04d0*/  LEA R17, R4, R17, 0x3 ;  /* 0x0000001104117211 */ /* 0x000fe200078e18ff */
[----:B--2---:R-:W-:-:S04]  /*04e0*/  FFMA R18, R21, R19, R18 ;  /* 0x0000001315127223 */ /* 0x004fc80000000012 */
[----:B---3--:R-:W-:-:S04]  /*04f0*/  FFMA R23, R23, R20, R18 ;  /* 0x0000001417177223 */ /* 0x008fc80000000012 */
[----:B-----5:R-:W-:-:S04]  /*0500*/  FFMA R23, R22, R25, R23 ;  /* 0x0000001916177223 */ /* 0x020fc80000000017 */
[----:B------:R-:W-:-:S04]  /*0510*/  FFMA R11, R24, R11, R23 ;  /* 0x0000000b180b7223 */ /* 0x000fc80000000017 */
[----:B----4-:R-:W-:-:S04]  /*0520*/  FFMA R26, R26, R5, R11 ;  /* 0x000000051a1a7223 */ /* 0x010fc8000000000b */
[----:B------:R-:W-:-:S04]  /*0530*/  FFMA R6, R27, R6, R26 ;  /* 0x000000061b067223 */ /* 0x000fc8000000001a */
[----:B------:R-:W-:-:S04]  /*0540*/  FFMA R29, R29, R8, R6 ;  /* 0x000000081d1d7223 */ /* 0x000fc80000000006 */
[----:B------:R-:W-:Y:S01]  /*0550*/  FFMA R18, R10, R12, R29 ;  /* 0x0000000c0a127223 */ /* 0x000fe2000000001d */
[----:B------:R-:W-:Y:S06]  /*0560*/  BRA.U UP0, `(.L_x_2) ;  /* 0xfffffffd002c7547 */ /* 0x000fec000b83ffff */
[----:B------:R-:W-:-:S12]  /*0570*/  ULOP3.LUT UR4, UR16, 0x7ffffff8, URZ, 0xc0, !UPT ;  /* 0x7ffffff810047892 */ /* 0x000fd8000f8ec0ff */
.L_x_1:
[----:B------:R-:W-:-:S04]  /*0580*/  ULOP3.LUT UR6, UR16, 0x7, URZ, 0xc0, !UPT ;  /* 0x0000000710067892 */ /* 0x000fc8000f8ec0ff */
[----:B------:R-:W-:-:S09]  /*0590*/  UISETP.NE.AND UP0, UPT, UR6, URZ, UPT ;  /* 0x000000ff0600728c */ /* 0x000fd2000bf05270 */
[----:B------:R-:W-:Y:S05]  /*05a0*/  BRA.U !UP0, `(.L_x_0) ;  /* 0x00000005080c7547 */ /* 0x000fea000b800000 */
[----:B------:R-:W-:Y:S02]  /*05b0*/  UISETP.GE.U32.AND UP0, UPT, UR6, 0x4, UPT ;  /* 0x000000040600788c */ /* 0x000fe4000bf06070 */
[----:B------:R-:W-:-:S04]  /*05c0*/  ULOP3.LUT UR5, UR16, 0x3, URZ, 0xc0, !UPT ;  /* 0x0000000310057892 */ /* 0x000fc8000f8ec0ff */
[----:B------:R-:W-:-:S03]  /*05d0*/  UISETP.NE.AND UP1, UPT, UR5, URZ, UPT ;  /* 0x000000ff0500728c */ /* 0x000fc6000bf25270 */
[----:B------:R-:W-:Y:S08]  /*05e0*/  BRA.U !UP0, `(.L_x_3) ;  /* 0x0000000108647547 */ /* 0x000ff0000b800000 */
[----:B------:R-:W1:Y:S01]  /*05f0*/  LDC.64 R4, c[0x0][0x388] ;  /* 0x0000e200ff047b82 */ /* 0x000e620000000a00 */
[----:B------:R-:W-:Y:S02]  /*0600*/  MOV R9, UR4 ;  /* 0x0000000400097c02 */ /* 0x000fe40008000f00 */
[----:B------:R-:W-:-:S03]  /*0610*/  IADD3 R7, PT, PT, R16, UR4, RZ ;  /* 0x0000000410077c10 */ /* 0x000fc6000fffe0ff */
[----:B------:R-:W-:Y:S02]  /*0620*/  IMAD R9, R9, UR16, R0 ;  /* 0x0000001009097c24 */ /* 0x000fe4000f8e0200 */
[----:B------:R-:W2:Y:S01]  /*0630*/  LDC.64 R2, c[0x0][0x380] ;  /* 0x0000e000ff027b82 */ /* 0x000ea20000000a00 */
[----:B------:R-:W-:Y:S01]  /*0640*/  MOV R11, UR16 ;  /* 0x00000010000b7c02 */ /* 0x000fe20008000f00 */
[----:B-1----:R-:W-:Y:S01]  /*0650*/  IMAD.WIDE R4, R9, 0x4, R4 ;  /* 0x0000000409047825 */ /* 0x002fe200078e0204 */
[----:B------:R-:W-:-:S03]  /*0660*/  MOV R9, UR16 ;  /* 0x0000001000097c02 */ /* 0x000fc60008000f00 */
[----:B--2---:R-:W-:-:S04]  /*0670*/  IMAD.WIDE R2, R7, 0x4, R2 ;  /* 0x0000000407027825 */ /* 0x004fc800078e0202 */
[C---:B------:R-:W-:Y:S01]  /*0680*/  IMAD.WIDE.U32 R6, R9.reuse, 0x4, R4 ;  /* 0x0000000409067825 */ /* 0x040fe200078e0004 */
[----:B0-----:R-:W2:Y:S04]  /*0690*/  LDG.E R13, desc[UR14][R2.64] ;  /* 0x0000000e020d7981 */ /* 0x001ea8000c1e1900 */
[----:B------:R-:W2:Y:S01]  /*06a0*/  LDG.E R4, desc[UR14][R4.64] ;  /* 0x0000000e04047981 */ /* 0x000ea2000c1e1900 */
[----:B------:R-:W-:-:S03]  /*06b0*/  IMAD.WIDE.U32 R8, R9, 0x4, R6 ;  /* 0x0000000409087825 */ /* 0x000fc600078e0006 */
[----:B------:R-:W3:Y:S04]  /*06c0*/  LDG.E R6, desc[UR14][R6.64] ;  /* 0x0000000e06067981 */ /* 0x000ee8000c1e1900 */
[----:B------:R-:W3:Y:S01]  /*06d0*/  LDG.E R17, desc[UR14][R2.64+0x4] ;  /* 0x0000040e02117981 */ /* 0x000ee2000c1e1900 */
[----:B------:R-:W-:-:S03]  /*06e0*/  IMAD.WIDE.U32 R10, R11, 0x4, R8 ;  /* 0x000000040b0a7825 */ /* 0x000fc600078e0008 */
[----:B------:R-:W4:Y:S04]  /*06f0*/  LDG.E R12, desc[UR14][R8.64] ;  /* 0x0000000e080c7981 */ /* 0x000f28000c1e1900 */
[----:B------:R-:W4:Y:S04]  /*0700*/  LDG.E R19, desc[UR14][R2.64+0x8] ;  /* 0x0000080e02137981 */ /* 0x000f28000c1e1900 */
[----:B------:R-:W5:Y:S04]  /*0710*/  LDG.E R21, desc[UR14][R2.64+0xc] ;  /* 0x00000c0e02157981 */ /* 0x000f68000c1e1900 */
[----:B------:R-:W5:Y:S01]  /*0720*/  LDG.E R10, desc[UR14][R10.64] ;  /* 0x0000000e0a0a7981 */ /* 0x000f62000c1e1900 */
[----:B------:R-:W-:Y:S01]  /*0730*/  UIADD3 UR4, UPT, UPT, UR4, 0x4, URZ ;  /* 0x0000000404047890 */ /* 0x000fe2000fffe0ff */
[----:B--2---:R-:W-:-:S04]  /*0740*/  FFMA R4, R13, R4, R18 ;  /* 0x000000040d047223 */ /* 0x004fc80000000012 */
[----:B---3--:R-:W-:-:S04]  /*0750*/  FFMA R4, R17, R6, R4 ;  /* 0x0000000611047223 */ /* 0x008fc80000000004 */
[----:B----4-:R-:W-:-:S04]  /*0760*/  FFMA R4, R19, R12, R4 ;  /* 0x0000000c13047223 */ /* 0x010fc80000000004 */
[----:B-----5:R-:W-:-:S07]  /*0770*/  FFMA R18, R21, R10, R4 ;  /* 0x0000000a15127223 */ /* 0x020fce0000000004 */
.L_x_3:
[----:B------:R-:W-:Y:S05]  /*0780*/  BRA.U !UP1, `(.L_x_0) ;  /* 0x0000000109947547 */ /* 0x000fea000b800000 */
[----:B------:R-:W-:Y:S01]  /*0790*/  UISETP.NE.AND UP0, UPT, UR5, 0x1, UPT ;  /* 0x000000010500788c */ /* 0x000fe2000bf05270 */
[----:B------:R-:W-:Y:S01]  /*07a0*/  MOV R3, UR4 ;  /* 0x0000000400037c02 */ /* 0x000fe20008000f00 */
[----:B------:R-:W-:Y:S02]  /*07b0*/  ULOP3.LUT UR5, UR16, 0x1, URZ, 0xc0, !UPT ;  /* 0x0000000110057892 */ /* 0x000fe4000f8ec0ff */
[----:B------:R-:W-:Y:S02]  /*07c0*/  MOV R7, UR16 ;  /* 0x0000001000077c02 */ /* 0x000fe40008000f00 */
[----:B------:R-:W-:Y:S01]  /*07d0*/  UISETP.NE.U32.AND UP1, UPT, UR5, 0x1, UPT ;  /* 0x000000010500788c */ /* 0x000fe2000bf25070 */
[----:B------:R-:W-:-:S04]  /*07e0*/  PLOP3.LUT P0, PT, PT, PT, UP0, 0x80, 0x8 ;  /* 0x000000000008781c */ /* 0x000fc80003f0f008 */
[----:B------:R-:W1:Y:S01]  /*07f0*/  @UP0 LDCU.128 UR8, c[0x0][0x380] ;  /* 0x00007000ff0807ac */ /* 0x000e620008000c00 */
[----:B------:R-:W-:-:S05]  /*0800*/  PLOP3.LUT P1, PT, PT, PT, UP1, 0x80, 0x8 ;  /* 0x000000000008781c */ /* 0x000fca0003f2f018 */
[----:B------:R-:W2:Y:S03]  /*0810*/  @!UP1 LDCU.128 UR20, c[0x0][0x380] ;  /* 0x00007000ff1497ac */ /* 0x000ea60008000c00 */
[----:B------:R-:W-:Y:S01]  /*0820*/  @P0 IMAD R3, R3, UR16, R0 ;  /* 0x0000001003030c24 */ /* 0x000fe2000f8e0200 */
[----:B-1----:R-:W-:Y:S02]  /*0830*/  MOV R10, UR10 ;  /* 0x0000000a000a7c02 */ /* 0x002fe40008000f00 */
[----:B------:R-:W-:Y:S02]  /*0840*/  MOV R11, UR11 ;  /* 0x0000000b000b7c02 */ /* 0x000fe40008000f00 */
[----:B------:R-:W-:Y:S02]  /*0850*/  MOV R4, UR8 ;  /* 0x0000000800047c02 */ /* 0x000fe40008000f00 */
[----:B------:R-:W-:Y:S01]  /*0860*/  MOV R5, UR9 ;  /* 0x0000000900057c02 */ /* 0x000fe20008000f00 */
[----:B------:R-:W-:Y:S01]  /*0870*/  @P0 IMAD.WIDE R10, R3, 0x4, R10 ;  /* 0x00000004030a0825 */ /* 0x000fe200078e020a */
[----:B------:R-:W-:Y:S01]  /*0880*/  @P0 IADD3 R3, PT, PT, R16, UR4, RZ ;  /* 0x0000000410030c10 */ /* 0x000fe2000fffe0ff */
[----:B------:R-:W-:Y:S01]  /*0890*/  @UP0 UIADD3 UR4, UPT, UPT, UR4, 0x2, URZ ;  /* 0x0000000204040890 */ /* 0x000fe2000fffe0ff */
[----:B--2---:R-:W-:-:S02]  /*08a0*/  MOV R6, UR20 ;  /* 0x0000001400067c02 */ /* 0x004fc40008000f00 */
[----:B------:R-:W-:Y:S01]  /*08b0*/  MOV R8, UR22 ;  /* 0x0000001600087c02 */ /* 0x000fe20008000f00 */
[----:B------:R-:W-:Y:S01]  /*08c0*/  @P0 IMAD.WIDE R4, R3, 0x4, R4 ;  /* 0x0000000403040825 */ /* 0x000fe200078e0204 */
[----:B------:R-:W-:Y:S01]  /*08d0*/  MOV R9, UR23 ;  /* 0x0000001700097c02 */ /* 0x000fe20008000f00 */
[----:B0-----:R-:W2:Y:S01]  /*08e0*/  @P0 LDG.E R12, desc[UR14][R10.64] ;  /* 0x0000000e0a0c0981 */ /* 0x001ea2000c1e1900 */
[----:B------:R-:W-:Y:S01]  /*08f0*/  MOV R17, UR4 ;  /* 0x0000000400117c02 */ /* 0x000fe20008000f00 */
[----:B------:R-:W-:Y:S01]  /*0900*/  @P0 IMAD.WIDE.U32 R2, R7, 0x4, R10 ;  /* 0x0000000407020825 */ /* 0x000fe200078e000a */
[----:B------:R-:W-:Y:S01]  /*0910*/  MOV R7, UR21 ;  /* 0x0000001500077c02 */ /* 0x000fe20008000f00 */
[----:B------:R-:W2:Y:S01]  /*0920*/  @P0 LDG.E R19, desc[UR14][R4.64] ;  /* 0x0000000e04130981 */ /* 0x000ea2000c1e1900 */
[----:B------:R-:W-:Y:S01]  /*0930*/  @!P1 IADD3 R13, PT, PT, R16, UR4, RZ ;  /* 0x00000004100d9c10 */ /* 0x000fe2000fffe0ff */
[----:B------:R-:W-:Y:S02]  /*0940*/  @!P1 IMAD R17, R17, UR16, R0 ;  /* 0x0000001011119c24 */ /* 0x000fe4000f8e0200 */
[----:B------:R-:W3:Y:S02]  /*0950*/  @P0 LDG.E R21, desc[UR14][R4.64+0x4] ;  /* 0x0000040e04150981 */ /* 0x000ee4000c1e1900 */
[----:B------:R-:W-:-:S02]  /*0960*/  @!P1 IMAD.WIDE R6, R13, 0x4, R6 ;  /* 0x000000040d069825 */ /* 0x000fc400078e0206 */
[----:B------:R-:W3:Y:S02]  /*0970*/  @P0 LDG.E R2, desc[UR14][R2.64] ;  /* 0x0000000e02020981 */ /* 0x000ee4000c1e1900 */
[----:B------:R-:W-:Y:S02]  /*0980*/  @!P1 IMAD.WIDE R8, R17, 0x4, R8 ;  /* 0x0000000411089825 */ /* 0x000fe400078e0208 */
[----:B------:R-:W4:Y:S04]  /*0990*/  @!P1 LDG.E R7, desc[UR14][R6.64] ;  /* 0x0000000e06079981 */ /* 0x000f28000c1e1900 */
[----:B------:R-:W4:Y:S01]  /*09a0*/  @!P1 LDG.E R8, desc[UR14][R8.64] ;  /* 0x0000000e08089981 */ /* 0x000f22000c1e1900 */
[----:B--2---:R-:W-:-:S04]  /*09b0*/  @P0 FFMA R12, R19, R12, R18 ;  /* 0x0000000c130c0223 */ /* 0x004fc80000000012 */
[----:B---3--:R-:W-:-:S04]  /*09c0*/  @P0 FFMA R18, R21, R2, R12 ;  /* 0x0000000215120223 */ /* 0x008fc8000000000c */
[----:B----4-:R-:W-:-:S07]  /*09d0*/  @!P1 FFMA R18, R7, R8, R18 ;  /* 0x0000000807129223 */ /* 0x010fce0000000012 */
.L_x_0:
[----:B------:R-:W1:Y:S01]  /*09e0*/  LDC.64 R2, c[0x0][0x390] ;  /* 0x0000e400ff027b82 */ /* 0x000e620000000a00 */
[----:B------:R-:W-:-:S04]  /*09f0*/  IMAD R15, R15, UR16, R0 ;  /* 0x000000100f0f7c24 */ /* 0x000fc8000f8e0200 */
[----:B-1----:R-:W-:-:S05]  /*0a00*/  IMAD.WIDE R2, R15, 0x4, R2 ;  /* 0x000000040f027825 */ /* 0x002fca00078e0202 */
[----:B0-----:R-:W-:Y:S01]  /*0a10*/  STG.E desc[UR14][R2.64], R18 ;  /* 0x0000001202007986 */ /* 0x001fe2000c10190e */
[----:B------:R-:W-:Y:S05]  /*0a20*/  EXIT ;  /* 0x000000000000794d */ /* 0x000fea0003800000 */
.L_x_4:
[----:B------:R-:W-:-:S00]  /*0a30*/  BRA `(.L_x_4) ;  /* 0xfffffffc00fc7947 */ /* 0x000fc0000383ffff */
[----:B------:R-:W-:-:S00]  /*0a40*/  NOP ;  /* 0x0000000000007918 */ /* 0x000fc00000000000 */
        /* <DEDUP_REMOVED lines=11> */
.L_x_5:


//--------------------- .nv.shared.reserved.0     --------------------------
	.section	.nv.shared.reserved.0,"aw",@nobits
	.weak		__nv_reservedSMEM_offset_0_alias
	.size		__nv_reservedSMEM_offset_0_alias, 0, 64
	.other		__nv_reservedSMEM_offset_0_alias,@"STO_CUDA_RESERVED_SHARED STV_DEFAULT"
__nv_reservedSMEM_offset_0_alias:
	.zero		0
	.zero		64


//--------------------- .nv.constant0._Z13matrizKernellPfS_S_iiii --------------------------
	.section	.nv.constant0._Z13matrizKernellPfS_S_iiii,"a",@progbits
	.sectionflags	@""
	.align	4
.nv.constant0._Z13matrizKernellPfS_S_iiii:
	.zero		936


//--------------------- SYMBOLS --------------------------

	.type		.nv.reservedSmem.offset0,@object
	.size		.nv.reservedSmem.offset0,0x4
